	.headerflags	@"EF_CUDA_TEXMODE_UNIFIED EF_CUDA_64BIT_ADDRESS EF_CUDA_ACCELERATORS EF_CUDA_SM90 EF_CUDA_VIRTUAL_SM(EF_CUDA_SM90)"
	.elftype	@"ET_EXEC"


//--------------------- .nv.info                  --------------------------
	.section	.nv.info,"",@"SHT_CUDA_INFO"
	.align	4


	//----- nvinfo : EIATTR_REGCOUNT
	.align		4
        /*0000*/ 	.byte	0x04, 0x2f
        /*0002*/ 	.short	(.L_1 - .L_0)
	.align		4
.L_0:
        /*0004*/ 	.word	index@(triton_poi_fused_avg_pool2d_6)
        /*0008*/ 	.word	0x0000001e


	//----- nvinfo : EIATTR_MIN_STACK_SIZE
	.align		4
.L_1:
        /*000c*/ 	.byte	0x04, 0x12
        /*000e*/ 	.short	(.L_3 - .L_2)
	.align		4
.L_2:
        /*0010*/ 	.word	index@(triton_poi_fused_avg_pool2d_6)
        /*0014*/ 	.word	0x00000000


	//----- nvinfo : EIATTR_FRAME_SIZE
	.align		4
.L_3:
        /*0018*/ 	.byte	0x04, 0x11
        /*001a*/ 	.short	(.L_5 - .L_4)
	.align		4
.L_4:
        /*001c*/ 	.word	index@(triton_poi_fused_avg_pool2d_6)
        /*0020*/ 	.word	0x00000000


	//----- nvinfo : EIATTR_MIN_STACK_SIZE
	.align		4
.L_5:
        /*0024*/ 	.byte	0x04, 0x12
        /*0026*/ 	.short	(.L_7 - .L_6)
	.align		4
.L_6:
        /*0028*/ 	.word	index@(triton_poi_fused_avg_pool2d_6)
        /*002c*/ 	.word	0x00000000
.L_7:


//--------------------- .nv.info.triton_poi_fused_avg_pool2d_6 --------------------------
	.section	.nv.info.triton_poi_fused_avg_pool2d_6,"",@"SHT_CUDA_INFO"
	.sectionflags	@""
	.align	4


	//----- nvinfo : EIATTR_CUDA_API_VERSION
	.align		4
        /*0000*/ 	.byte	0x04, 0x37
        /*0002*/ 	.short	(.L_9 - .L_8)
.L_8:
        /*0004*/ 	.word	0x0000007c


	//----- nvinfo : EIATTR_KPARAM_INFO
	.align		4
.L_9:
        /*0008*/ 	.byte	0x04, 0x17
        /*000a*/ 	.short	(.L_11 - .L_10)
.L_10:
        /*000c*/ 	.word	0x00000000
        /*0010*/ 	.short	0x0002
        /*0012*/ 	.short	0x0010
        /*0014*/ 	.byte	0x00, 0xf0, 0x11, 0x00


	//----- nvinfo : EIATTR_KPARAM_INFO
	.align		4
.L_11:
        /*0018*/ 	.byte	0x04, 0x17
        /*001a*/ 	.short	(.L_13 - .L_12)
.L_12:
        /*001c*/ 	.word	0x00000000
        /*0020*/ 	.short	0x0001
        /*0022*/ 	.short	0x0008
        /*0024*/ 	.byte	0x00, 0xf4, 0x21, 0x00


	//----- nvinfo : EIATTR_KPARAM_INFO
	.align		4
.L_13:
        /*0028*/ 	.byte	0x04, 0x17
        /*002a*/ 	.short	(.L_15 - .L_14)
.L_14:
        /*002c*/ 	.word	0x00000000
        /*0030*/ 	.short	0x0000
        /*0032*/ 	.short	0x0000
        /*0034*/ 	.byte	0x00, 0xf4, 0x21, 0x00


	//----- nvinfo : EIATTR_SPARSE_MMA_MASK
	.align		4
.L_15:
        /*0038*/ 	.byte	0x03, 0x50
        /*003a*/ 	.short	0x0000


	//----- nvinfo : EIATTR_MAXREG_COUNT
	.align		4
        /*003c*/ 	.byte	0x03, 0x1b
        /*003e*/ 	.short	0x00ff


	//----- nvinfo : EIATTR_EXIT_INSTR_OFFSETS
	.align		4
        /*0040*/ 	.byte	0x04, 0x1c
        /*0042*/ 	.short	(.L_17 - .L_16)


	//   ....[0]....
.L_16:
        /*0044*/ 	.word	0x000007e0


	//   ....[1]....
        /*0048*/ 	.word	0x00000800


	//----- nvinfo : EIATTR_REQNTID
	.align		4
.L_17:
        /*004c*/ 	.byte	0x04, 0x10
        /*004e*/ 	.short	(.L_19 - .L_18)
.L_18:
        /*0050*/ 	.word	0x00000080
        /*0054*/ 	.word	0x00000001
        /*0058*/ 	.word	0x00000001


	//----- nvinfo : EIATTR_CBANK_PARAM_SIZE
	.align		4
.L_19:
        /*005c*/ 	.byte	0x03, 0x19
        /*005e*/ 	.short	0x0014


	//----- nvinfo : EIATTR_PARAM_CBANK
	.align		4
        /*0060*/ 	.byte	0x04, 0x0a
        /*0062*/ 	.short	(.L_21 - .L_20)
	.align		4
.L_20:
        /*0064*/ 	.word	index@(.nv.constant0.triton_poi_fused_avg_pool2d_6)
        /*0068*/ 	.short	0x0210
        /*006a*/ 	.short	0x0014


	//----- nvinfo : EIATTR_SW_WAR
	.align		4
.L_21:
        /*006c*/ 	.byte	0x04, 0x36
        /*006e*/ 	.short	(.L_23 - .L_22)
.L_22:
        /*0070*/ 	.word	0x00000008
.L_23:


//--------------------- .nv.callgraph             --------------------------
	.section	.nv.callgraph,"",@"SHT_CUDA_CALLGRAPH"
	.align	4
	.sectionentsize	8
	.align		4
        /*0000*/ 	.word	0x00000000
	.align		4
        /*0004*/ 	.word	0xffffffff
	.align		4
        /*0008*/ 	.word	0x00000000
	.align		4
        /*000c*/ 	.word	0xfffffffe
	.align		4
        /*0010*/ 	.word	0x00000000
	.align		4
        /*0014*/ 	.word	0xfffffffd
	.align		4
        /*0018*/ 	.word	0x00000000
	.align		4
        /*001c*/ 	.word	0xfffffffc


//--------------------- .text.triton_poi_fused_avg_pool2d_6 --------------------------
	.section	.text.triton_poi_fused_avg_pool2d_6,"ax",@progbits
	.align	128
        .global         triton_poi_fused_avg_pool2d_6
        .type           triton_poi_fused_avg_pool2d_6,@function
        .size           triton_poi_fused_avg_pool2d_6,(.L_x_1 - triton_poi_fused_avg_pool2d_6)
        .other          triton_poi_fused_avg_pool2d_6,@"STO_CUDA_ENTRY STV_DEFAULT"
triton_poi_fused_avg_pool2d_6:
.text.triton_poi_fused_avg_pool2d_6:
[----:B------:R-:W0:Y:S01]  /*0000*/  LDC R1, c[0x0][0x28] ;  /* 0x00000a00ff017b82 */ /* 0x000e220000000800 */
[----:B------:R-:W1:Y:S01]  /*0010*/  S2R R11, SR_TID.X ;  /* 0x00000000000b7919 */ /* 0x000e620000002100 */
[----:B------:R-:W-:Y:S01]  /*0020*/  IMAD.MOV.U32 R10, RZ, RZ, RZ ;  /* 0x000000ffff0a7224 */ /* 0x000fe200078e00ff */
[----:B------:R-:W-:Y:S01]  /*0030*/  ULDC.64 UR4, c[0x0][0x208] ;  /* 0x0000820000047ab9 */ /* 0x000fe20000000a00 */
[----:B------:R-:W2:Y:S01]  /*0040*/  S2R R0, SR_CTAID.X ;  /* 0x0000000000007919 */ /* 0x000ea20000002500 */
[----:B-1----:R-:W-:Y:S02]  /*0050*/  LOP3.LUT R11, R11, 0x7f, RZ, 0xc0, !PT ;  /* 0x0000007f0b0b7812 */ /* 0x002fe400078ec0ff */
[----:B--2---:R-:W-:-:S03]  /*0060*/  SHF.R.S32.HI R2, RZ, 0x18, R0 ;  /* 0x00000018ff027819 */ /* 0x004fc60000011400 */
[----:B------:R-:W-:Y:S01]  /*0070*/  IMAD R11, R0, 0x80, R11 ;  /* 0x00000080000b7824 */ /* 0x000fe200078e020b */
[----:B------:R-:W-:-:S03]  /*0080*/  SGXT R0, R2, 0x1 ;  /* 0x000000010200781a */ /* 0x000fc60000000200 */
[C---:B------:R-:W-:Y:S01]  /*0090*/  VIADD R9, R11.reuse, 0xffffffec ;  /* 0xffffffec0b097836 */ /* 0x040fe20000000000 */
[----:B------:R-:W-:Y:S01]  /*00a0*/  CS2R R16, SRZ ;  /* 0x0000000000107805 */ /* 0x000fe2000001ff00 */
[----:B------:R-:W-:Y:S01]  /*00b0*/  VIADD R13, R11, 0xfffffff0 ;  /* 0xfffffff00b0d7836 */ /* 0x000fe20000000000 */
[CC--:B------:R-:W-:Y:S02]  /*00c0*/  LEA.HI R2, R0.reuse, R11.reuse, RZ, 0x2 ;  /* 0x0000000b00027211 */ /* 0x0c0fe400078f10ff */
[----:B------:R-:W-:Y:S02]  /*00d0*/  LEA.HI R0, R0, R11, RZ, 0x4 ;  /* 0x0000000b00007211 */ /* 0x000fe400078f20ff */
[----:B------:R-:W-:Y:S02]  /*00e0*/  SHF.R.S32.HI R4, RZ, 0x2, R2 ;  /* 0x00000002ff047819 */ /* 0x000fe40000011402 */
[----:B------:R-:W-:Y:S01]  /*00f0*/  SHF.R.S32.HI R0, RZ, 0x4, R0 ;  /* 0x00000004ff007819 */ /* 0x000fe20000011400 */
[----:B------:R-:W1:Y:S01]  /*0100*/  LDC.64 R2, c[0x0][0x210] ;  /* 0x00008400ff027b82 */ /* 0x000e620000000a00 */
[----:B------:R-:W-:-:S02]  /*0110*/  LEA.HI R5, R4, R4, RZ, 0x2 ;  /* 0x0000000404057211 */ /* 0x000fc400078f10ff */
[----:B------:R-:W-:Y:S02]  /*0120*/  LEA.HI R6, R0, R0, RZ, 0x2 ;  /* 0x0000000000067211 */ /* 0x000fe400078f10ff */
[----:B------:R-:W-:Y:S02]  /*0130*/  LOP3.LUT R5, R5, 0xfffffffc, RZ, 0xc0, !PT ;  /* 0xfffffffc05057812 */ /* 0x000fe400078ec0ff */
[----:B------:R-:W-:-:S03]  /*0140*/  LOP3.LUT R7, R6, 0xfffffffc, RZ, 0xc0, !PT ;  /* 0xfffffffc06077812 */ /* 0x000fc600078ec0ff */
[----:B------:R-:W-:Y:S02]  /*0150*/  IMAD.IADD R4, R4, 0x1, -R5 ;  /* 0x0000000104047824 */ /* 0x000fe400078e0a05 */
[----:B------:R-:W-:Y:S02]  /*0160*/  IMAD.IADD R5, R0, 0x1, -R7 ;  /* 0x0000000100057824 */ /* 0x000fe400078e0a07 */
[C---:B------:R-:W-:Y:S01]  /*0170*/  VIADD R6, R4.reuse, 0x1 ;  /* 0x0000000104067836 */ /* 0x040fe20000000000 */
[C---:B------:R-:W-:Y:S02]  /*0180*/  ISETP.GT.AND P0, PT, R4.reuse, -0x1, PT ;  /* 0xffffffff0400780c */ /* 0x040fe40003f04270 */
[----:B------:R-:W-:Y:S02]  /*0190*/  ISETP.GT.AND P1, PT, R4, RZ, PT ;  /* 0x000000ff0400720c */ /* 0x000fe40003f24270 */
[----:B------:R-:W-:Y:S02]  /*01a0*/  ISETP.GT.AND P0, PT, R5, RZ, P0 ;  /* 0x000000ff0500720c */ /* 0x000fe40000704270 */
[----:B------:R-:W-:-:S02]  /*01b0*/  ISETP.GE.U32.AND P2, PT, R6, 0x4, PT ;  /* 0x000000040600780c */ /* 0x000fc40003f46070 */
[----:B------:R-:W-:Y:S01]  /*01c0*/  ISETP.GT.AND P5, PT, R5, RZ, P1 ;  /* 0x000000ff0500720c */ /* 0x000fe20000fa4270 */
[C---:B------:R-:W-:Y:S01]  /*01d0*/  VIADD R15, R11.reuse, 0xfffffff4 ;  /* 0xfffffff40b0f7836 */ /* 0x040fe20000000000 */
[----:B------:R-:W-:Y:S01]  /*01e0*/  ISETP.LT.AND P4, PT, R11, 0x100, P0 ;  /* 0x000001000b00780c */ /* 0x000fe20000781270 */
[--C-:B-1----:R-:W-:Y:S01]  /*01f0*/  IMAD.WIDE R8, R9, 0x4, R2.reuse ;  /* 0x0000000409087825 */ /* 0x102fe200078e0202 */
[----:B------:R-:W-:Y:S02]  /*0200*/  ISETP.GT.AND P0, PT, R5, RZ, !P2 ;  /* 0x000000ff0500720c */ /* 0x000fe40005704270 */
[----:B------:R-:W-:Y:S01]  /*0210*/  ISETP.LT.AND P5, PT, R11, 0x100, P5 ;  /* 0x000001000b00780c */ /* 0x000fe20002fa1270 */
[----:B------:R-:W-:Y:S01]  /*0220*/  IMAD.WIDE R12, R13, 0x4, R2 ;  /* 0x000000040d0c7825 */ /* 0x000fe200078e0202 */
[----:B------:R-:W-:-:S03]  /*0230*/  ISETP.LT.AND P0, PT, R11, 0x100, P0 ;  /* 0x000001000b00780c */ /* 0x000fc60000701270 */
[----:B------:R-:W-:-:S04]  /*0240*/  IMAD.WIDE R14, R15, 0x4, R2 ;  /* 0x000000040f0e7825 */ /* 0x000fc800078e0202 */
[----:B------:R1:W2:Y:S04]  /*0250*/  @P4 LDG.E R10, desc[UR4][R12.64] ;  /* 0x000000040c0a4981 */ /* 0x0002a8000c1e1900 */
[----:B------:R3:W4:Y:S04]  /*0260*/  @P5 LDG.E R16, desc[UR4][R8.64] ;  /* 0x0000000408105981 */ /* 0x000728000c1e1900 */
[----:B------:R5:W4:Y:S01]  /*0270*/  @P0 LDG.E R17, desc[UR4][R14.64] ;  /* 0x000000040e110981 */ /* 0x000b22000c1e1900 */
[C---:B------:R-:W-:Y:S01]  /*0280*/  ISETP.GT.AND P6, PT, R5.reuse, 0x1, PT ;  /* 0x000000010500780c */ /* 0x040fe20003fc4270 */
[C---:B------:R-:W-:Y:S01]  /*0290*/  VIADD R0, R5.reuse, 0x2 ;  /* 0x0000000205007836 */ /* 0x040fe20000000000 */
[C---:B------:R-:W-:Y:S01]  /*02a0*/  ISETP.GE.AND P3, PT, R5.reuse, 0x2, PT ;  /* 0x000000020500780c */ /* 0x040fe20003f66270 */
[C---:B-1----:R-:W-:Y:S01]  /*02b0*/  VIADD R12, R5.reuse, 0xffffffff ;  /* 0xffffffff050c7836 */ /* 0x042fe20000000000 */
[C---:B------:R-:W-:Y:S01]  /*02c0*/  ISETP.GT.AND P1, PT, R5.reuse, -0x1, P1 ;  /* 0xffffffff0500780c */ /* 0x040fe20000f24270 */
[----:B---3--:R-:W-:Y:S01]  /*02d0*/  VIADD R9, R5, 0x1 ;  /* 0x0000000105097836 */ /* 0x008fe20000000000 */
[----:B------:R-:W-:Y:S01]  /*02e0*/  SEL R13, R0, RZ, !P3 ;  /* 0x000000ff000d7207 */ /* 0x000fe20005800000 */
[----:B------:R-:W-:Y:S01]  /*02f0*/  VIADD R8, R4, 0x2 ;  /* 0x0000000204087836 */ /* 0x000fe20000000000 */
[----:B------:R-:W-:Y:S01]  /*0300*/  ISETP.GE.AND P3, PT, R11, 0x100, PT ;  /* 0x000001000b00780c */ /* 0x000fe20003f66270 */
[----:B-----5:R-:W-:Y:S01]  /*0310*/  IMAD.MOV.U32 R15, RZ, RZ, RZ ;  /* 0x000000ffff0f7224 */ /* 0x020fe200078e00ff */
[----:B------:R-:W-:Y:S01]  /*0320*/  LOP3.LUT R7, R5, R4, RZ, 0xfc, !PT ;  /* 0x0000000405077212 */ /* 0x000fe200078efcff */
[----:B------:R-:W-:Y:S01]  /*0330*/  VIADD R0, R13, 0x4 ;  /* 0x000000040d007836 */ /* 0x000fe20000000000 */
[----:B------:R-:W-:Y:S01]  /*0340*/  ISETP.LT.AND P1, PT, R11, 0x100, P1 ;  /* 0x000001000b00780c */ /* 0x000fe20000f21270 */
[----:B------:R-:W-:Y:S01]  /*0350*/  @!P6 IMAD.MOV R0, RZ, RZ, R13 ;  /* 0x000000ffff00e224 */ /* 0x000fe200078e020d */
[----:B------:R-:W-:Y:S01]  /*0360*/  SEL R12, R12, RZ, P6 ;  /* 0x000000ff0c0c7207 */ /* 0x000fe20003000000 */
[C---:B------:R-:W-:Y:S01]  /*0370*/  VIADD R21, R4.reuse, 0xffffffff ;  /* 0xffffffff04157836 */ /* 0x040fe20000000000 */
[----:B------:R-:W-:-:S02]  /*0380*/  ISETP.GE.AND P6, PT, R4, 0x2, PT ;  /* 0x000000020400780c */ /* 0x000fc40003fc6270 */
[----:B------:R-:W-:Y:S02]  /*0390*/  ISETP.GT.AND P2, PT, R5, -0x1, !P2 ;  /* 0xffffffff0500780c */ /* 0x000fe40005744270 */
[----:B------:R-:W-:Y:S02]  /*03a0*/  SEL R8, R8, RZ, !P6 ;  /* 0x000000ff08087207 */ /* 0x000fe40007000000 */
[C---:B------:R-:W-:Y:S01]  /*03b0*/  ISETP.LT.AND P2, PT, R11.reuse, 0x100, P2 ;  /* 0x000001000b00780c */ /* 0x040fe20001741270 */
[----:B------:R-:W-:Y:S02]  /*03c0*/  IMAD.MOV.U32 R20, RZ, RZ, RZ ;  /* 0x000000ffff147224 */ /* 0x000fe400078e00ff */
[C---:B------:R-:W-:Y:S02]  /*03d0*/  VIADD R5, R11.reuse, 0x4 ;  /* 0x000000040b057836 */ /* 0x040fe40000000000 */
[----:B------:R-:W-:Y:S01]  /*03e0*/  IMAD.WIDE R18, R11, 0x4, R2 ;  /* 0x000000040b127825 */ /* 0x000fe200078e0202 */
[----:B------:R-:W-:-:S03]  /*03f0*/  CS2R R22, SRZ ;  /* 0x0000000000167805 */ /* 0x000fc6000001ff00 */
[C---:B------:R-:W-:Y:S02]  /*0400*/  VIADD R25, R11.reuse, 0x10 ;  /* 0x000000100b197836 */ /* 0x040fe40000000000 */
[----:B------:R-:W-:Y:S02]  /*0410*/  VIADD R27, R11, 0x14 ;  /* 0x000000140b1b7836 */ /* 0x000fe40000000000 */
[----:B------:R-:W-:Y:S01]  /*0420*/  IMAD.MOV.U32 R24, RZ, RZ, RZ ;  /* 0x000000ffff187224 */ /* 0x000fe200078e00ff */
[----:B--2---:R-:W-:Y:S02]  /*0430*/  SEL R10, R10, RZ, P4 ;  /* 0x000000ff0a0a7207 */ /* 0x004fe40002000000 */
[----:B------:R-:W-:Y:S01]  /*0440*/  ISETP.GT.AND P4, PT, R7, -0x1, !P3 ;  /* 0xffffffff0700780c */ /* 0x000fe20005f84270 */
[----:B------:R-:W-:Y:S01]  /*0450*/  VIADD R7, R11, 0xfffffffc ;  /* 0xfffffffc0b077836 */ /* 0x000fe20000000000 */
[----:B----4-:R-:W-:Y:S02]  /*0460*/  SEL R13, R16, RZ, P5 ;  /* 0x000000ff100d7207 */ /* 0x010fe40002800000 */
[----:B------:R-:W-:-:S02]  /*0470*/  ISETP.GT.AND P5, PT, R4, 0x1, PT ;  /* 0x000000010400780c */ /* 0x000fc40003fa4270 */
[----:B------:R-:W-:Y:S01]  /*0480*/  SEL R14, R17, RZ, P0 ;  /* 0x000000ff110e7207 */ /* 0x000fe20000000000 */
[----:B------:R-:W-:Y:S01]  /*0490*/  VIADD R17, R8, 0x4 ;  /* 0x0000000408117836 */ /* 0x000fe20000000000 */
[C---:B------:R-:W-:Y:S02]  /*04a0*/  ISETP.GE.U32.AND P0, PT, R9.reuse, 0x4, PT ;  /* 0x000000040900780c */ /* 0x040fe40003f06070 */
[----:B------:R-:W-:Y:S01]  /*04b0*/  LOP3.LUT R9, R9, R6, RZ, 0xfc, !PT ;  /* 0x0000000609097212 */ /* 0x000fe200078efcff */
[----:B------:R-:W-:Y:S01]  /*04c0*/  IMAD.WIDE R6, R7, 0x4, R2 ;  /* 0x0000000407067825 */ /* 0x000fe200078e0202 */
[C---:B------:R-:W-:Y:S01]  /*04d0*/  ISETP.GT.AND P6, PT, R4.reuse, RZ, !P0 ;  /* 0x000000ff0400720c */ /* 0x040fe200047c4270 */
[----:B------:R-:W2:Y:S01]  /*04e0*/  @P4 LDG.E R20, desc[UR4][R18.64] ;  /* 0x0000000412144981 */ /* 0x000ea2000c1e1900 */
[----:B------:R-:W-:Y:S02]  /*04f0*/  ISETP.GT.AND P0, PT, R4, -0x1, !P0 ;  /* 0xffffffff0400780c */ /* 0x000fe40004704270 */
[----:B------:R-:W-:Y:S01]  /*0500*/  ISETP.LT.AND P6, PT, R11, 0x100, P6 ;  /* 0x000001000b00780c */ /* 0x000fe200037c1270 */
[----:B------:R1:W3:Y:S01]  /*0510*/  @P1 LDG.E R15, desc[UR4][R6.64] ;  /* 0x00000004060f1981 */ /* 0x0002e2000c1e1900 */
[----:B------:R-:W-:Y:S01]  /*0520*/  SEL R21, R21, RZ, P5 ;  /* 0x000000ff15157207 */ /* 0x000fe20002800000 */
[----:B------:R-:W-:Y:S01]  /*0530*/  @!P5 IMAD.MOV R17, RZ, RZ, R8 ;  /* 0x000000ffff11d224 */ /* 0x000fe200078e0208 */
[----:B------:R-:W-:Y:S01]  /*0540*/  ISETP.LT.U32.AND P5, PT, R9, 0x4, !P3 ;  /* 0x000000040900780c */ /* 0x000fe20005fa1070 */
[----:B------:R-:W-:Y:S01]  /*0550*/  IMAD.MOV.U32 R16, RZ, RZ, RZ ;  /* 0x000000ffff107224 */ /* 0x000fe200078e00ff */
[C---:B------:R-:W-:Y:S01]  /*0560*/  ISETP.LT.AND P0, PT, R11.reuse, 0x100, P0 ;  /* 0x000001000b00780c */ /* 0x040fe20000701270 */
[----:B------:R-:W-:-:S02]  /*0570*/  VIADD R9, R11, 0xc ;  /* 0x0000000c0b097836 */ /* 0x000fc40000000000 */
[----:B------:R-:W-:-:S04]  /*0580*/  IMAD.WIDE R4, R5, 0x4, R2 ;  /* 0x0000000405047825 */ /* 0x000fc800078e0202 */
[--C-:B-1----:R-:W-:Y:S01]  /*0590*/  IMAD.WIDE R6, R9, 0x4, R2.reuse ;  /* 0x0000000409067825 */ /* 0x102fe200078e0202 */
[----:B------:R-:W4:Y:S03]  /*05a0*/  @P2 LDG.E R16, desc[UR4][R4.64] ;  /* 0x0000000404102981 */ /* 0x000f26000c1e1900 */
[--C-:B------:R-:W-:Y:S01]  /*05b0*/  IMAD.WIDE R8, R25, 0x4, R2.reuse ;  /* 0x0000000419087825 */ /* 0x100fe200078e0202 */
[----:B------:R-:W5:Y:S03]  /*05c0*/  @P6 LDG.E R22, desc[UR4][R6.64] ;  /* 0x0000000406166981 */ /* 0x000f66000c1e1900 */
[----:B------:R-:W-:Y:S01]  /*05d0*/  IMAD.WIDE R2, R27, 0x4, R2 ;  /* 0x000000041b027825 */ /* 0x000fe200078e0202 */
[----:B------:R-:W5:Y:S04]  /*05e0*/  @P0 LDG.E R23, desc[UR4][R8.64] ;  /* 0x0000000408170981 */ /* 0x000f68000c1e1900 */
[----:B------:R1:W5:Y:S01]  /*05f0*/  @P5 LDG.E R24, desc[UR4][R2.64] ;  /* 0x0000000402185981 */ /* 0x000362000c1e1900 */
[----:B------:R-:W-:-:S02]  /*0600*/  IMAD R18, R12, R21, RZ ;  /* 0x000000150c127224 */ /* 0x000fc400078e02ff */
[-C--:B------:R-:W-:Y:S02]  /*0610*/  IMAD R12, R12, R17.reuse, RZ ;  /* 0x000000110c0c7224 */ /* 0x080fe400078e02ff */
[----:B------:R-:W-:Y:S02]  /*0620*/  IMAD R17, R0, R17, R18 ;  /* 0x0000001100117224 */ /* 0x000fe400078e0212 */
[----:B------:R-:W-:Y:S02]  /*0630*/  IMAD R12, R21, R0, R12 ;  /* 0x00000000150c7224 */ /* 0x000fe400078e020c */
[----:B------:R-:W-:Y:S01]  /*0640*/  FADD R13, R13, R10 ;  /* 0x0000000a0d0d7221 */ /* 0x000fe20000000000 */
[----:B01----:R-:W0:Y:S01]  /*0650*/  LDC.64 R2, c[0x0][0x218] ;  /* 0x00008600ff027b82 */ /* 0x003e220000000a00 */
[----:B------:R-:W-:Y:S02]  /*0660*/  IMAD.IADD R12, R17, 0x1, -R12 ;  /* 0x00000001110c7824 */ /* 0x000fe400078e0a0c */
[----:B------:R-:W-:-:S03]  /*0670*/  FADD R14, R13, R14 ;  /* 0x0000000e0d0e7221 */ /* 0x000fc60000000000 */
[----:B------:R-:W-:Y:S01]  /*0680*/  I2FP.F32.S32 R12, R12 ;  /* 0x0000000c000c7245 */ /* 0x000fe20000201400 */
[----:B0-----:R-:W-:Y:S01]  /*0690*/  IMAD.WIDE R2, R11, 0x4, R2 ;  /* 0x000000040b027825 */ /* 0x001fe200078e0202 */
[----:B--2---:R-:W-:Y:S02]  /*06a0*/  SEL R20, R20, RZ, P4 ;  /* 0x000000ff14147207 */ /* 0x004fe40002000000 */
[----:B---3--:R-:W-:Y:S02]  /*06b0*/  SEL R15, R15, RZ, P1 ;  /* 0x000000ff0f0f7207 */ /* 0x008fe40000800000 */
[C---:B------:R-:W-:Y:S02]  /*06c0*/  FSETP.GT.AND P1, PT, |R12|.reuse, 8.50705917302346158658e+37, PT ;  /* 0x7e8000000c00780b */ /* 0x040fe40003f24200 */
[----:B------:R-:W-:Y:S01]  /*06d0*/  FSETP.GEU.AND P4, PT, |R12|, 1.175494350822287508e-38, PT ;  /* 0x008000000c00780b */ /* 0x000fe20003f8e200 */
[----:B------:R-:W-:-:S04]  /*06e0*/  FADD R15, R14, R15 ;  /* 0x0000000f0e0f7221 */ /* 0x000fc80000000000 */
[----:B------:R-:W-:Y:S01]  /*06f0*/  FADD R15, R15, R20 ;  /* 0x000000140f0f7221 */ /* 0x000fe20000000000 */
[----:B----4-:R-:W-:-:S05]  /*0700*/  SEL R16, R16, RZ, P2 ;  /* 0x000000ff10107207 */ /* 0x010fca0001000000 */
[----:B------:R-:W-:Y:S01]  /*0710*/  @P1 FMUL R12, R12, 0.25 ;  /* 0x3e8000000c0c1820 */ /* 0x000fe20000400000 */
[----:B-----5:R-:W-:Y:S01]  /*0720*/  SEL R22, R22, RZ, P6 ;  /* 0x000000ff16167207 */ /* 0x020fe20003000000 */
[----:B------:R-:W-:Y:S02]  /*0730*/  FADD R15, R15, R16 ;  /* 0x000000100f0f7221 */ /* 0x000fe40000000000 */
[----:B------:R-:W-:Y:S01]  /*0740*/  @!P4 FMUL R12, R12, 16777216 ;  /* 0x4b8000000c0cc820 */ /* 0x000fe20000400000 */
[----:B------:R-:W-:Y:S01]  /*0750*/  SEL R23, R23, RZ, P0 ;  /* 0x000000ff17177207 */ /* 0x000fe20000000000 */
[----:B------:R-:W-:Y:S02]  /*0760*/  FADD R22, R15, R22 ;  /* 0x000000160f167221 */ /* 0x000fe40000000000 */
[----:B------:R-:W0:Y:S01]  /*0770*/  MUFU.RCP R5, R12 ;  /* 0x0000000c00057308 */ /* 0x000e220000001000 */
[----:B------:R-:W-:Y:S01]  /*0780*/  SEL R24, R24, RZ, P5 ;  /* 0x000000ff18187207 */ /* 0x000fe20002800000 */
[----:B------:R-:W-:-:S04]  /*0790*/  FADD R23, R22, R23 ;  /* 0x0000001716177221 */ /* 0x000fc80000000000 */
[----:B------:R-:W-:-:S04]  /*07a0*/  FADD R24, R23, R24 ;  /* 0x0000001817187221 */ /* 0x000fc80000000000 */
[----:B------:R-:W-:-:S04]  /*07b0*/  @P1 FMUL R24, R24, 0.25 ;  /* 0x3e80000018181820 */ /* 0x000fc80000400000 */
[----:B------:R-:W-:-:S04]  /*07c0*/  @!P4 FMUL R24, R24, 16777216 ;  /* 0x4b8000001818c820 */ /* 0x000fc80000400000 */
[----:B0-----:R-:W-:Y:S01]  /*07d0*/  FMUL R5, R5, R24 ;  /* 0x0000001805057220 */ /* 0x001fe20000400000 */
[----:B------:R-:W-:Y:S06]  /*07e0*/  @P3 EXIT ;  /* 0x000000000000394d */ /* 0x000fec0003800000 */
[----:B------:R-:W-:Y:S01]  /*07f0*/  STG.E desc[UR4][R2.64], R5 ;  /* 0x0000000502007986 */ /* 0x000fe2000c101904 */
[----:B------:R-:W-:Y:S05]  /*0800*/  EXIT ;  /* 0x000000000000794d */ /* 0x000fea0003800000 */
.L_x_0:
[----:B------:R-:W-:-:S00]  /*0810*/  BRA `(.L_x_0) ;  /* 0xfffffffc00fc7947 */ /* 0x000fc0000383ffff */
[----:B------:R-:W-:-:S00]  /*0820*/  NOP ;  /* 0x0000000000007918 */ /* 0x000fc00000000000 */
        /* <DEDUP_REMOVED lines=13> */
.L_x_1:


//--------------------- .nv.constant0.triton_poi_fused_avg_pool2d_6 --------------------------
	.section	.nv.constant0.triton_poi_fused_avg_pool2d_6,"a",@progbits
	.sectionflags	@""
	.align	4
.nv.constant0.triton_poi_fused_avg_pool2d_6:
	.zero		548
